//
// Generated by NVIDIA NVVM Compiler
//
// Compiler Build ID: CL-36424714
// Cuda compilation tools, release 13.0, V13.0.88
// Based on NVVM 20.0.0
//

.version 9.0
.target sm_100
.address_size 64

	// .globl	_Z9transposePiS_ii
// _ZZ14multiplicationPiS_S_S_S_iiiE8shared_A has been demoted
// _ZZ14multiplicationPiS_S_S_S_iiiE8shared_B has been demoted
// _ZZ14multiplicationPiS_S_S_S_iiiE8shared_C has been demoted
// _ZZ14multiplicationPiS_S_S_S_iiiE9shared_DT has been demoted

.visible .entry _Z9transposePiS_ii(
	.param .u64 .ptr .align 1 _Z9transposePiS_ii_param_0,
	.param .u64 .ptr .align 1 _Z9transposePiS_ii_param_1,
	.param .u32 _Z9transposePiS_ii_param_2,
	.param .u32 _Z9transposePiS_ii_param_3
)
{
	.reg .pred 	%p<4>;
	.reg .b32 	%r<16>;
	.reg .b64 	%rd<9>;

	ld.param.u64 	%rd1, [_Z9transposePiS_ii_param_0];
	ld.param.u64 	%rd2, [_Z9transposePiS_ii_param_1];
	ld.param.u32 	%r3, [_Z9transposePiS_ii_param_2];
	ld.param.u32 	%r5, [_Z9transposePiS_ii_param_3];
	mov.u32 	%r6, %ctaid.x;
	mov.u32 	%r7, %ntid.x;
	mov.u32 	%r8, %tid.x;
	mad.lo.s32 	%r1, %r6, %r7, %r8;
	mov.u32 	%r9, %ctaid.y;
	mov.u32 	%r10, %ntid.y;
	mov.u32 	%r11, %tid.y;
	mad.lo.s32 	%r12, %r9, %r10, %r11;
	setp.ge.s32 	%p1, %r1, %r3;
	setp.ge.s32 	%p2, %r12, %r5;
	or.pred  	%p3, %p1, %p2;
	@%p3 bra 	$L__BB0_2;
	cvta.to.global.u64 	%rd3, %rd1;
	cvta.to.global.u64 	%rd4, %rd2;
	mad.lo.s32 	%r13, %r5, %r1, %r12;
	mul.wide.s32 	%rd5, %r13, 4;
	add.s64 	%rd6, %rd3, %rd5;
	ld.global.u32 	%r14, [%rd6];
	mad.lo.s32 	%r15, %r3, %r12, %r1;
	mul.wide.s32 	%rd7, %r15, 4;
	add.s64 	%rd8, %rd4, %rd7;
	st.global.u32 	[%rd8], %r14;
$L__BB0_2:
	ret;

}
	// .globl	_Z14multiplicationPiS_S_S_S_iii
.visible .entry _Z14multiplicationPiS_S_S_S_iii(
	.param .u64 .ptr .align 1 _Z14multiplicationPiS_S_S_S_iii_param_0,
	.param .u64 .ptr .align 1 _Z14multiplicationPiS_S_S_S_iii_param_1,
	.param .u64 .ptr .align 1 _Z14multiplicationPiS_S_S_S_iii_param_2,
	.param .u64 .ptr .align 1 _Z14multiplicationPiS_S_S_S_iii_param_3,
	.param .u64 .ptr .align 1 _Z14multiplicationPiS_S_S_S_iii_param_4,
	.param .u32 _Z14multiplicationPiS_S_S_S_iii_param_5,
	.param .u32 _Z14multiplicationPiS_S_S_S_iii_param_6,
	.param .u32 _Z14multiplicationPiS_S_S_S_iii_param_7
)
{
	.reg .pred 	%p<12>;
	.reg .b32 	%r<130>;
	.reg .b32 	%f<267>;
	.reg .b64 	%rd<24>;
	// demoted variable
	.shared .align 4 .b8 _ZZ14multiplicationPiS_S_S_S_iiiE8shared_A[4096];
	// demoted variable
	.shared .align 4 .b8 _ZZ14multiplicationPiS_S_S_S_iiiE8shared_B[4096];
	// demoted variable
	.shared .align 4 .b8 _ZZ14multiplicationPiS_S_S_S_iiiE8shared_C[4096];
	// demoted variable
	.shared .align 4 .b8 _ZZ14multiplicationPiS_S_S_S_iiiE9shared_DT[4096];
	ld.param.u32 	%r31, [_Z14multiplicationPiS_S_S_S_iii_param_5];
	ld.param.u32 	%r32, [_Z14multiplicationPiS_S_S_S_iii_param_6];
	ld.param.u32 	%r33, [_Z14multiplicationPiS_S_S_S_iii_param_7];
	mov.u32 	%r123, %tid.x;
	mov.u32 	%r125, %tid.y;
	mov.u32 	%r35, %ctaid.y;
	shl.b32 	%r36, %r35, 5;
	add.s32 	%r3, %r36, %r125;
	mov.u32 	%r37, %ctaid.x;
	shl.b32 	%r4, %r37, 5;
	add.s32 	%r5, %r4, %r123;
	setp.lt.s32 	%p1, %r32, -31;
	mov.b32 	%r129, 0;
	@%p1 bra 	$L__BB1_9;
	ld.param.u64 	%rd22, [_Z14multiplicationPiS_S_S_S_iii_param_3];
	ld.param.u64 	%rd21, [_Z14multiplicationPiS_S_S_S_iii_param_2];
	ld.param.u64 	%rd20, [_Z14multiplicationPiS_S_S_S_iii_param_1];
	shr.s32 	%r39, %r32, 31;
	shr.u32 	%r40, %r39, 27;
	add.s32 	%r41, %r32, %r40;
	shr.s32 	%r42, %r41, 5;
	neg.s32 	%r127, %r42;
	shl.b32 	%r43, %r125, 5;
	add.s32 	%r44, %r43, %r123;
	shl.b32 	%r45, %r44, 2;
	mov.u32 	%r46, _ZZ14multiplicationPiS_S_S_S_iiiE8shared_A;
	add.s32 	%r6, %r46, %r45;
	mov.u32 	%r47, _ZZ14multiplicationPiS_S_S_S_iiiE8shared_C;
	add.s32 	%r7, %r47, %r45;
	mov.u32 	%r48, _ZZ14multiplicationPiS_S_S_S_iiiE8shared_B;
	add.s32 	%r8, %r48, %r45;
	mov.u32 	%r49, _ZZ14multiplicationPiS_S_S_S_iiiE9shared_DT;
	add.s32 	%r9, %r49, %r45;
	shl.b32 	%r50, %r125, 7;
	add.s32 	%r10, %r47, %r50;
	add.s32 	%r11, %r46, %r50;
	shl.b32 	%r51, %r123, 2;
	add.s32 	%r12, %r48, %r51;
	add.s32 	%r13, %r49, %r51;
	mad.lo.s32 	%r52, %r125, %r33, %r123;
	add.s32 	%r126, %r52, %r4;
	shl.b32 	%r16, %r33, 5;
	mad.lo.s32 	%r124, %r32, %r3, %r123;
	cvta.to.global.u64 	%rd1, %rd21;
	cvta.to.global.u64 	%rd2, %rd20;
	cvta.to.global.u64 	%rd3, %rd22;
	mov.b32 	%r129, 0;
$L__BB1_2:
	setp.ge.s32 	%p2, %r3, %r31;
	setp.ge.s32 	%p3, %r123, %r32;
	or.pred  	%p4, %p2, %p3;
	@%p4 bra 	$L__BB1_4;
	ld.param.u64 	%rd19, [_Z14multiplicationPiS_S_S_S_iii_param_0];
	cvta.to.global.u64 	%rd9, %rd19;
	mul.wide.s32 	%rd10, %r124, 4;
	add.s64 	%rd11, %rd9, %rd10;
	ld.global.u32 	%r54, [%rd11];
	cvt.rn.f32.s32 	%f6, %r54;
	st.shared.f32 	[%r6], %f6;
	add.s64 	%rd12, %rd1, %rd10;
	ld.global.u32 	%r55, [%rd12];
	cvt.rn.f32.s32 	%f265, %r55;
	bra.uni 	$L__BB1_5;
$L__BB1_4:
	mov.b32 	%r53, 0;
	st.shared.u32 	[%r6], %r53;
	mov.f32 	%f265, 0f00000000;
$L__BB1_5:
	setp.ge.s32 	%p5, %r5, %r33;
	st.shared.f32 	[%r7], %f265;
	setp.ge.s32 	%p6, %r125, %r32;
	or.pred  	%p7, %p5, %p6;
	@%p7 bra 	$L__BB1_7;
	mul.wide.s32 	%rd13, %r126, 4;
	add.s64 	%rd14, %rd2, %rd13;
	ld.global.u32 	%r57, [%rd14];
	cvt.rn.f32.s32 	%f8, %r57;
	st.shared.f32 	[%r8], %f8;
	add.s64 	%rd15, %rd3, %rd13;
	ld.global.u32 	%r58, [%rd15];
	cvt.rn.f32.s32 	%f266, %r58;
	bra.uni 	$L__BB1_8;
$L__BB1_7:
	mov.b32 	%r56, 0;
	st.shared.u32 	[%r8], %r56;
	mov.f32 	%f266, 0f00000000;
$L__BB1_8:
	st.shared.f32 	[%r9], %f266;
	bar.sync 	0;
	ld.shared.f32 	%f9, [%r11];
	ld.shared.f32 	%f10, [%r12];
	cvt.rn.f32.s32 	%f11, %r129;
	fma.rn.f32 	%f12, %f9, %f10, %f11;
	cvt.rzi.s32.f32 	%r59, %f12;
	ld.shared.f32 	%f13, [%r11+4];
	ld.shared.f32 	%f14, [%r12+128];
	cvt.rn.f32.s32 	%f15, %r59;
	fma.rn.f32 	%f16, %f13, %f14, %f15;
	cvt.rzi.s32.f32 	%r60, %f16;
	ld.shared.f32 	%f17, [%r11+8];
	ld.shared.f32 	%f18, [%r12+256];
	cvt.rn.f32.s32 	%f19, %r60;
	fma.rn.f32 	%f20, %f17, %f18, %f19;
	cvt.rzi.s32.f32 	%r61, %f20;
	ld.shared.f32 	%f21, [%r11+12];
	ld.shared.f32 	%f22, [%r12+384];
	cvt.rn.f32.s32 	%f23, %r61;
	fma.rn.f32 	%f24, %f21, %f22, %f23;
	cvt.rzi.s32.f32 	%r62, %f24;
	ld.shared.f32 	%f25, [%r11+16];
	ld.shared.f32 	%f26, [%r12+512];
	cvt.rn.f32.s32 	%f27, %r62;
	fma.rn.f32 	%f28, %f25, %f26, %f27;
	cvt.rzi.s32.f32 	%r63, %f28;
	ld.shared.f32 	%f29, [%r11+20];
	ld.shared.f32 	%f30, [%r12+640];
	cvt.rn.f32.s32 	%f31, %r63;
	fma.rn.f32 	%f32, %f29, %f30, %f31;
	cvt.rzi.s32.f32 	%r64, %f32;
	ld.shared.f32 	%f33, [%r11+24];
	ld.shared.f32 	%f34, [%r12+768];
	cvt.rn.f32.s32 	%f35, %r64;
	fma.rn.f32 	%f36, %f33, %f34, %f35;
	cvt.rzi.s32.f32 	%r65, %f36;
	ld.shared.f32 	%f37, [%r11+28];
	ld.shared.f32 	%f38, [%r12+896];
	cvt.rn.f32.s32 	%f39, %r65;
	fma.rn.f32 	%f40, %f37, %f38, %f39;
	cvt.rzi.s32.f32 	%r66, %f40;
	ld.shared.f32 	%f41, [%r11+32];
	ld.shared.f32 	%f42, [%r12+1024];
	cvt.rn.f32.s32 	%f43, %r66;
	fma.rn.f32 	%f44, %f41, %f42, %f43;
	cvt.rzi.s32.f32 	%r67, %f44;
	ld.shared.f32 	%f45, [%r11+36];
	ld.shared.f32 	%f46, [%r12+1152];
	cvt.rn.f32.s32 	%f47, %r67;
	fma.rn.f32 	%f48, %f45, %f46, %f47;
	cvt.rzi.s32.f32 	%r68, %f48;
	ld.shared.f32 	%f49, [%r11+40];
	ld.shared.f32 	%f50, [%r12+1280];
	cvt.rn.f32.s32 	%f51, %r68;
	fma.rn.f32 	%f52, %f49, %f50, %f51;
	cvt.rzi.s32.f32 	%r69, %f52;
	ld.shared.f32 	%f53, [%r11+44];
	ld.shared.f32 	%f54, [%r12+1408];
	cvt.rn.f32.s32 	%f55, %r69;
	fma.rn.f32 	%f56, %f53, %f54, %f55;
	cvt.rzi.s32.f32 	%r70, %f56;
	ld.shared.f32 	%f57, [%r11+48];
	ld.shared.f32 	%f58, [%r12+1536];
	cvt.rn.f32.s32 	%f59, %r70;
	fma.rn.f32 	%f60, %f57, %f58, %f59;
	cvt.rzi.s32.f32 	%r71, %f60;
	ld.shared.f32 	%f61, [%r11+52];
	ld.shared.f32 	%f62, [%r12+1664];
	cvt.rn.f32.s32 	%f63, %r71;
	fma.rn.f32 	%f64, %f61, %f62, %f63;
	cvt.rzi.s32.f32 	%r72, %f64;
	ld.shared.f32 	%f65, [%r11+56];
	ld.shared.f32 	%f66, [%r12+1792];
	cvt.rn.f32.s32 	%f67, %r72;
	fma.rn.f32 	%f68, %f65, %f66, %f67;
	cvt.rzi.s32.f32 	%r73, %f68;
	ld.shared.f32 	%f69, [%r11+60];
	ld.shared.f32 	%f70, [%r12+1920];
	cvt.rn.f32.s32 	%f71, %r73;
	fma.rn.f32 	%f72, %f69, %f70, %f71;
	cvt.rzi.s32.f32 	%r74, %f72;
	ld.shared.f32 	%f73, [%r11+64];
	ld.shared.f32 	%f74, [%r12+2048];
	cvt.rn.f32.s32 	%f75, %r74;
	fma.rn.f32 	%f76, %f73, %f74, %f75;
	cvt.rzi.s32.f32 	%r75, %f76;
	ld.shared.f32 	%f77, [%r11+68];
	ld.shared.f32 	%f78, [%r12+2176];
	cvt.rn.f32.s32 	%f79, %r75;
	fma.rn.f32 	%f80, %f77, %f78, %f79;
	cvt.rzi.s32.f32 	%r76, %f80;
	ld.shared.f32 	%f81, [%r11+72];
	ld.shared.f32 	%f82, [%r12+2304];
	cvt.rn.f32.s32 	%f83, %r76;
	fma.rn.f32 	%f84, %f81, %f82, %f83;
	cvt.rzi.s32.f32 	%r77, %f84;
	ld.shared.f32 	%f85, [%r11+76];
	ld.shared.f32 	%f86, [%r12+2432];
	cvt.rn.f32.s32 	%f87, %r77;
	fma.rn.f32 	%f88, %f85, %f86, %f87;
	cvt.rzi.s32.f32 	%r78, %f88;
	ld.shared.f32 	%f89, [%r11+80];
	ld.shared.f32 	%f90, [%r12+2560];
	cvt.rn.f32.s32 	%f91, %r78;
	fma.rn.f32 	%f92, %f89, %f90, %f91;
	cvt.rzi.s32.f32 	%r79, %f92;
	ld.shared.f32 	%f93, [%r11+84];
	ld.shared.f32 	%f94, [%r12+2688];
	cvt.rn.f32.s32 	%f95, %r79;
	fma.rn.f32 	%f96, %f93, %f94, %f95;
	cvt.rzi.s32.f32 	%r80, %f96;
	ld.shared.f32 	%f97, [%r11+88];
	ld.shared.f32 	%f98, [%r12+2816];
	cvt.rn.f32.s32 	%f99, %r80;
	fma.rn.f32 	%f100, %f97, %f98, %f99;
	cvt.rzi.s32.f32 	%r81, %f100;
	ld.shared.f32 	%f101, [%r11+92];
	ld.shared.f32 	%f102, [%r12+2944];
	cvt.rn.f32.s32 	%f103, %r81;
	fma.rn.f32 	%f104, %f101, %f102, %f103;
	cvt.rzi.s32.f32 	%r82, %f104;
	ld.shared.f32 	%f105, [%r11+96];
	ld.shared.f32 	%f106, [%r12+3072];
	cvt.rn.f32.s32 	%f107, %r82;
	fma.rn.f32 	%f108, %f105, %f106, %f107;
	cvt.rzi.s32.f32 	%r83, %f108;
	ld.shared.f32 	%f109, [%r11+100];
	ld.shared.f32 	%f110, [%r12+3200];
	cvt.rn.f32.s32 	%f111, %r83;
	fma.rn.f32 	%f112, %f109, %f110, %f111;
	cvt.rzi.s32.f32 	%r84, %f112;
	ld.shared.f32 	%f113, [%r11+104];
	ld.shared.f32 	%f114, [%r12+3328];
	cvt.rn.f32.s32 	%f115, %r84;
	fma.rn.f32 	%f116, %f113, %f114, %f115;
	cvt.rzi.s32.f32 	%r85, %f116;
	ld.shared.f32 	%f117, [%r11+108];
	ld.shared.f32 	%f118, [%r12+3456];
	cvt.rn.f32.s32 	%f119, %r85;
	fma.rn.f32 	%f120, %f117, %f118, %f119;
	cvt.rzi.s32.f32 	%r86, %f120;
	ld.shared.f32 	%f121, [%r11+112];
	ld.shared.f32 	%f122, [%r12+3584];
	cvt.rn.f32.s32 	%f123, %r86;
	fma.rn.f32 	%f124, %f121, %f122, %f123;
	cvt.rzi.s32.f32 	%r87, %f124;
	ld.shared.f32 	%f125, [%r11+116];
	ld.shared.f32 	%f126, [%r12+3712];
	cvt.rn.f32.s32 	%f127, %r87;
	fma.rn.f32 	%f128, %f125, %f126, %f127;
	cvt.rzi.s32.f32 	%r88, %f128;
	ld.shared.f32 	%f129, [%r11+120];
	ld.shared.f32 	%f130, [%r12+3840];
	cvt.rn.f32.s32 	%f131, %r88;
	fma.rn.f32 	%f132, %f129, %f130, %f131;
	cvt.rzi.s32.f32 	%r89, %f132;
	ld.shared.f32 	%f133, [%r11+124];
	ld.shared.f32 	%f134, [%r12+3968];
	cvt.rn.f32.s32 	%f135, %r89;
	fma.rn.f32 	%f136, %f133, %f134, %f135;
	cvt.rzi.s32.f32 	%r90, %f136;
	ld.shared.f32 	%f137, [%r10];
	ld.shared.f32 	%f138, [%r13];
	cvt.rn.f32.s32 	%f139, %r90;
	fma.rn.f32 	%f140, %f137, %f138, %f139;
	cvt.rzi.s32.f32 	%r91, %f140;
	ld.shared.f32 	%f141, [%r10+4];
	ld.shared.f32 	%f142, [%r13+128];
	cvt.rn.f32.s32 	%f143, %r91;
	fma.rn.f32 	%f144, %f141, %f142, %f143;
	cvt.rzi.s32.f32 	%r92, %f144;
	ld.shared.f32 	%f145, [%r10+8];
	ld.shared.f32 	%f146, [%r13+256];
	cvt.rn.f32.s32 	%f147, %r92;
	fma.rn.f32 	%f148, %f145, %f146, %f147;
	cvt.rzi.s32.f32 	%r93, %f148;
	ld.shared.f32 	%f149, [%r10+12];
	ld.shared.f32 	%f150, [%r13+384];
	cvt.rn.f32.s32 	%f151, %r93;
	fma.rn.f32 	%f152, %f149, %f150, %f151;
	cvt.rzi.s32.f32 	%r94, %f152;
	ld.shared.f32 	%f153, [%r10+16];
	ld.shared.f32 	%f154, [%r13+512];
	cvt.rn.f32.s32 	%f155, %r94;
	fma.rn.f32 	%f156, %f153, %f154, %f155;
	cvt.rzi.s32.f32 	%r95, %f156;
	ld.shared.f32 	%f157, [%r10+20];
	ld.shared.f32 	%f158, [%r13+640];
	cvt.rn.f32.s32 	%f159, %r95;
	fma.rn.f32 	%f160, %f157, %f158, %f159;
	cvt.rzi.s32.f32 	%r96, %f160;
	ld.shared.f32 	%f161, [%r10+24];
	ld.shared.f32 	%f162, [%r13+768];
	cvt.rn.f32.s32 	%f163, %r96;
	fma.rn.f32 	%f164, %f161, %f162, %f163;
	cvt.rzi.s32.f32 	%r97, %f164;
	ld.shared.f32 	%f165, [%r10+28];
	ld.shared.f32 	%f166, [%r13+896];
	cvt.rn.f32.s32 	%f167, %r97;
	fma.rn.f32 	%f168, %f165, %f166, %f167;
	cvt.rzi.s32.f32 	%r98, %f168;
	ld.shared.f32 	%f169, [%r10+32];
	ld.shared.f32 	%f170, [%r13+1024];
	cvt.rn.f32.s32 	%f171, %r98;
	fma.rn.f32 	%f172, %f169, %f170, %f171;
	cvt.rzi.s32.f32 	%r99, %f172;
	ld.shared.f32 	%f173, [%r10+36];
	ld.shared.f32 	%f174, [%r13+1152];
	cvt.rn.f32.s32 	%f175, %r99;
	fma.rn.f32 	%f176, %f173, %f174, %f175;
	cvt.rzi.s32.f32 	%r100, %f176;
	ld.shared.f32 	%f177, [%r10+40];
	ld.shared.f32 	%f178, [%r13+1280];
	cvt.rn.f32.s32 	%f179, %r100;
	fma.rn.f32 	%f180, %f177, %f178, %f179;
	cvt.rzi.s32.f32 	%r101, %f180;
	ld.shared.f32 	%f181, [%r10+44];
	ld.shared.f32 	%f182, [%r13+1408];
	cvt.rn.f32.s32 	%f183, %r101;
	fma.rn.f32 	%f184, %f181, %f182, %f183;
	cvt.rzi.s32.f32 	%r102, %f184;
	ld.shared.f32 	%f185, [%r10+48];
	ld.shared.f32 	%f186, [%r13+1536];
	cvt.rn.f32.s32 	%f187, %r102;
	fma.rn.f32 	%f188, %f185, %f186, %f187;
	cvt.rzi.s32.f32 	%r103, %f188;
	ld.shared.f32 	%f189, [%r10+52];
	ld.shared.f32 	%f190, [%r13+1664];
	cvt.rn.f32.s32 	%f191, %r103;
	fma.rn.f32 	%f192, %f189, %f190, %f191;
	cvt.rzi.s32.f32 	%r104, %f192;
	ld.shared.f32 	%f193, [%r10+56];
	ld.shared.f32 	%f194, [%r13+1792];
	cvt.rn.f32.s32 	%f195, %r104;
	fma.rn.f32 	%f196, %f193, %f194, %f195;
	cvt.rzi.s32.f32 	%r105, %f196;
	ld.shared.f32 	%f197, [%r10+60];
	ld.shared.f32 	%f198, [%r13+1920];
	cvt.rn.f32.s32 	%f199, %r105;
	fma.rn.f32 	%f200, %f197, %f198, %f199;
	cvt.rzi.s32.f32 	%r106, %f200;
	ld.shared.f32 	%f201, [%r10+64];
	ld.shared.f32 	%f202, [%r13+2048];
	cvt.rn.f32.s32 	%f203, %r106;
	fma.rn.f32 	%f204, %f201, %f202, %f203;
	cvt.rzi.s32.f32 	%r107, %f204;
	ld.shared.f32 	%f205, [%r10+68];
	ld.shared.f32 	%f206, [%r13+2176];
	cvt.rn.f32.s32 	%f207, %r107;
	fma.rn.f32 	%f208, %f205, %f206, %f207;
	cvt.rzi.s32.f32 	%r108, %f208;
	ld.shared.f32 	%f209, [%r10+72];
	ld.shared.f32 	%f210, [%r13+2304];
	cvt.rn.f32.s32 	%f211, %r108;
	fma.rn.f32 	%f212, %f209, %f210, %f211;
	cvt.rzi.s32.f32 	%r109, %f212;
	ld.shared.f32 	%f213, [%r10+76];
	ld.shared.f32 	%f214, [%r13+2432];
	cvt.rn.f32.s32 	%f215, %r109;
	fma.rn.f32 	%f216, %f213, %f214, %f215;
	cvt.rzi.s32.f32 	%r110, %f216;
	ld.shared.f32 	%f217, [%r10+80];
	ld.shared.f32 	%f218, [%r13+2560];
	cvt.rn.f32.s32 	%f219, %r110;
	fma.rn.f32 	%f220, %f217, %f218, %f219;
	cvt.rzi.s32.f32 	%r111, %f220;
	ld.shared.f32 	%f221, [%r10+84];
	ld.shared.f32 	%f222, [%r13+2688];
	cvt.rn.f32.s32 	%f223, %r111;
	fma.rn.f32 	%f224, %f221, %f222, %f223;
	cvt.rzi.s32.f32 	%r112, %f224;
	ld.shared.f32 	%f225, [%r10+88];
	ld.shared.f32 	%f226, [%r13+2816];
	cvt.rn.f32.s32 	%f227, %r112;
	fma.rn.f32 	%f228, %f225, %f226, %f227;
	cvt.rzi.s32.f32 	%r113, %f228;
	ld.shared.f32 	%f229, [%r10+92];
	ld.shared.f32 	%f230, [%r13+2944];
	cvt.rn.f32.s32 	%f231, %r113;
	fma.rn.f32 	%f232, %f229, %f230, %f231;
	cvt.rzi.s32.f32 	%r114, %f232;
	ld.shared.f32 	%f233, [%r10+96];
	ld.shared.f32 	%f234, [%r13+3072];
	cvt.rn.f32.s32 	%f235, %r114;
	fma.rn.f32 	%f236, %f233, %f234, %f235;
	cvt.rzi.s32.f32 	%r115, %f236;
	ld.shared.f32 	%f237, [%r10+100];
	ld.shared.f32 	%f238, [%r13+3200];
	cvt.rn.f32.s32 	%f239, %r115;
	fma.rn.f32 	%f240, %f237, %f238, %f239;
	cvt.rzi.s32.f32 	%r116, %f240;
	ld.shared.f32 	%f241, [%r10+104];
	ld.shared.f32 	%f242, [%r13+3328];
	cvt.rn.f32.s32 	%f243, %r116;
	fma.rn.f32 	%f244, %f241, %f242, %f243;
	cvt.rzi.s32.f32 	%r117, %f244;
	ld.shared.f32 	%f245, [%r10+108];
	ld.shared.f32 	%f246, [%r13+3456];
	cvt.rn.f32.s32 	%f247, %r117;
	fma.rn.f32 	%f248, %f245, %f246, %f247;
	cvt.rzi.s32.f32 	%r118, %f248;
	ld.shared.f32 	%f249, [%r10+112];
	ld.shared.f32 	%f250, [%r13+3584];
	cvt.rn.f32.s32 	%f251, %r118;
	fma.rn.f32 	%f252, %f249, %f250, %f251;
	cvt.rzi.s32.f32 	%r119, %f252;
	ld.shared.f32 	%f253, [%r10+116];
	ld.shared.f32 	%f254, [%r13+3712];
	cvt.rn.f32.s32 	%f255, %r119;
	fma.rn.f32 	%f256, %f253, %f254, %f255;
	cvt.rzi.s32.f32 	%r120, %f256;
	ld.shared.f32 	%f257, [%r10+120];
	ld.shared.f32 	%f258, [%r13+3840];
	cvt.rn.f32.s32 	%f259, %r120;
	fma.rn.f32 	%f260, %f257, %f258, %f259;
	cvt.rzi.s32.f32 	%r121, %f260;
	ld.shared.f32 	%f261, [%r10+124];
	ld.shared.f32 	%f262, [%r13+3968];
	cvt.rn.f32.s32 	%f263, %r121;
	fma.rn.f32 	%f264, %f261, %f262, %f263;
	cvt.rzi.s32.f32 	%r129, %f264;
	bar.sync 	0;
	add.s32 	%r127, %r127, 1;
	add.s32 	%r126, %r126, %r16;
	add.s32 	%r125, %r125, 32;
	add.s32 	%r124, %r124, 32;
	add.s32 	%r123, %r123, 32;
	setp.ne.s32 	%p8, %r127, 1;
	@%p8 bra 	$L__BB1_2;
$L__BB1_9:
	setp.ge.s32 	%p9, %r3, %r31;
	setp.ge.s32 	%p10, %r5, %r33;
	or.pred  	%p11, %p9, %p10;
	@%p11 bra 	$L__BB1_11;
	ld.param.u64 	%rd23, [_Z14multiplicationPiS_S_S_S_iii_param_4];
	mad.lo.s32 	%r122, %r33, %r3, %r5;
	cvta.to.global.u64 	%rd16, %rd23;
	mul.wide.s32 	%rd17, %r122, 4;
	add.s64 	%rd18, %rd16, %rd17;
	st.global.u32 	[%rd18], %r129;
$L__BB1_11:
	ret;

}


// ===== COMPILED SASS (sm_100) =====

	.target	sm_100

	.elftype	@"ET_EXEC"


//--------------------- .note.nv.tkinfo           --------------------------
	.section	.note.nv.tkinfo,"",@"SHT_NOTE"
	.sectionflags	@"SHF_NOTE_NV_TKINFO"
	.tkinfo
        /*0018*/ 	.word	0x00000002
        /*0030*/ 	.string	""
        /*0030*/ 	.string	"ptxas"
        /*0030*/ 	.string	"Cuda compilation tools, release 13.0, V13.0.88"
        /*0030*/ 	.string	"Build cuda_13.0.r13.0/compiler.36424714_0"
        /*0030*/ 	.string	"-arch sm_100 -m 64 "



//--------------------- .note.nv.cuinfo           --------------------------
	.section	.note.nv.cuinfo,"",@"SHT_NOTE"
	.sectionflags	@"SHF_NOTE_NV_CUINFO"
        /*0018*/ 	.short	0x0002
        /*001a*/ 	.short	0x0064
        /*001c*/ 	.short	0x0082
	.zero		2


//--------------------- .nv.info                  --------------------------
	.section	.nv.info,"",@"SHT_CUDA_INFO"
	.align	4


	//----- nvinfo : EIATTR_REGCOUNT
	.align		4
        /*0000*/ 	.byte	0x04, 0x2f
        /*0002*/ 	.short	(.L_1 - .L_0)
	.align		4
.L_0:
        /*0004*/ 	.word	index@(_Z9transposePiS_ii)
        /*0008*/ 	.word	0x0000000a


	//----- nvinfo : EIATTR_FRAME_SIZE
	.align		4
.L_1:
        /*000c*/ 	.byte	0x04, 0x11
        /*000e*/ 	.short	(.L_3 - .L_2)
	.align		4
.L_2:
        /*0010*/ 	.word	index@(_Z9transposePiS_ii)
        /*0014*/ 	.word	0x00000000


	//----- nvinfo : EIATTR_REGCOUNT
	.align		4
.L_3:
        /*0018*/ 	.byte	0x04, 0x2f
        /*001a*/ 	.short	(.L_5 - .L_4)
	.align		4
.L_4:
        /*001c*/ 	.word	index@(_Z14multiplicationPiS_S_S_S_iii)
        /*0020*/ 	.word	0x0000001f


	//----- nvinfo : EIATTR_FRAME_SIZE
	.align		4
.L_5:
        /*0024*/ 	.byte	0x04, 0x11
        /*0026*/ 	.short	(.L_7 - .L_6)
	.align		4
.L_6:
        /*0028*/ 	.word	index@(_Z14multiplicationPiS_S_S_S_iii)
        /*002c*/ 	.word	0x00000000


	//----- nvinfo : EIATTR_MIN_STACK_SIZE
	.align		4
.L_7:
        /*0030*/ 	.byte	0x04, 0x12
        /*0032*/ 	.short	(.L_9 - .L_8)
	.align		4
.L_8:
        /*0034*/ 	.word	index@(_Z14multiplicationPiS_S_S_S_iii)
        /*0038*/ 	.word	0x00000000


	//----- nvinfo : EIATTR_MIN_STACK_SIZE
	.align		4
.L_9:
        /*003c*/ 	.byte	0x04, 0x12
        /*003e*/ 	.short	(.L_11 - .L_10)
	.align		4
.L_10:
        /*0040*/ 	.word	index@(_Z9transposePiS_ii)
        /*0044*/ 	.word	0x00000000
.L_11:


//--------------------- .nv.compat                --------------------------
	.section	.nv.compat,"",@"SHT_CUDA_COMPAT_INFO"
	.align	4
        /*0000*/ 	.byte	0x02, 0x09, 0x00, 0x00, 0x02, 0x02, 0x01, 0x00, 0x02, 0x05, 0x05, 0x00, 0x03, 0x07, 0x01, 0x01
        /*0010*/ 	.byte	0x02, 0x03, 0x00, 0x00, 0x02, 0x06, 0x01, 0x00, 0x04, 0x0b, 0x08, 0x00, 0x09, 0x00, 0x00, 0x00
        /*0020*/ 	.byte	0x00, 0x00, 0x00, 0x00


//--------------------- .nv.info._Z14multiplicationPiS_S_S_S_iii --------------------------
	.section	.nv.info._Z14multiplicationPiS_S_S_S_iii,"",@"SHT_CUDA_INFO"
	.sectionflags	@""
	.align	4


	//----- nvinfo : EIATTR_CUDA_API_VERSION
	.align		4
        /*0000*/ 	.byte	0x04, 0x37
        /*0002*/ 	.short	(.L_13 - .L_12)
.L_12:
        /*0004*/ 	.word	0x00000082


	//----- nvinfo : EIATTR_KPARAM_INFO
	.align		4
.L_13:
        /*0008*/ 	.byte	0x04, 0x17
        /*000a*/ 	.short	(.L_15 - .L_14)
.L_14:
        /*000c*/ 	.word	0x00000000
        /*0010*/ 	.short	0x0007
        /*0012*/ 	.short	0x0030
        /*0014*/ 	.byte	0x00, 0xf0, 0x11, 0x00


	//----- nvinfo : EIATTR_KPARAM_INFO
	.align		4
.L_15:
        /*0018*/ 	.byte	0x04, 0x17
        /*001a*/ 	.short	(.L_17 - .L_16)
.L_16:
        /*001c*/ 	.word	0x00000000
        /*0020*/ 	.short	0x0006
        /*0022*/ 	.short	0x002c
        /*0024*/ 	.byte	0x00, 0xf0, 0x11, 0x00


	//----- nvinfo : EIATTR_KPARAM_INFO
	.align		4
.L_17:
        /*0028*/ 	.byte	0x04, 0x17
        /*002a*/ 	.short	(.L_19 - .L_18)
.L_18:
        /*002c*/ 	.word	0x00000000
        /*0030*/ 	.short	0x0005
        /*0032*/ 	.short	0x0028
        /*0034*/ 	.byte	0x00, 0xf0, 0x11, 0x00


	//----- nvinfo : EIATTR_KPARAM_INFO
	.align		4
.L_19:
        /*0038*/ 	.byte	0x04, 0x17
        /*003a*/ 	.short	(.L_21 - .L_20)
.L_20:
        /*003c*/ 	.word	0x00000000
        /*0040*/ 	.short	0x0004
        /*0042*/ 	.short	0x0020
        /*0044*/ 	.byte	0x00, 0xf5, 0x21, 0x00


	//----- nvinfo : EIATTR_KPARAM_INFO
	.align		4
.L_21:
        /*0048*/ 	.byte	0x04, 0x17
        /*004a*/ 	.short	(.L_23 - .L_22)
.L_22:
        /*004c*/ 	.word	0x00000000
        /*0050*/ 	.short	0x0003
        /*0052*/ 	.short	0x0018
        /*0054*/ 	.byte	0x00, 0xf5, 0x21, 0x00


	//----- nvinfo : EIATTR_KPARAM_INFO
	.align		4
.L_23:
        /*0058*/ 	.byte	0x04, 0x17
        /*005a*/ 	.short	(.L_25 - .L_24)
.L_24:
        /*005c*/ 	.word	0x00000000
        /*0060*/ 	.short	0x0002
        /*0062*/ 	.short	0x0010
        /*0064*/ 	.byte	0x00, 0xf5, 0x21, 0x00


	//----- nvinfo : EIATTR_KPARAM_INFO
	.align		4
.L_25:
        /*0068*/ 	.byte	0x04, 0x17
        /*006a*/ 	.short	(.L_27 - .L_26)
.L_26:
        /*006c*/ 	.word	0x00000000
        /*0070*/ 	.short	0x0001
        /*0072*/ 	.short	0x0008
        /*0074*/ 	.byte	0x00, 0xf5, 0x21, 0x00


	//----- nvinfo : EIATTR_KPARAM_INFO
	.align		4
.L_27:
        /*0078*/ 	.byte	0x04, 0x17
        /*007a*/ 	.short	(.L_29 - .L_28)
.L_28:
        /*007c*/ 	.word	0x00000000
        /*0080*/ 	.short	0x0000
        /*0082*/ 	.short	0x0000
        /*0084*/ 	.byte	0x00, 0xf5, 0x21, 0x00


	//----- nvinfo : EIATTR_SPARSE_MMA_MASK
	.align		4
.L_29:
        /*0088*/ 	.byte	0x03, 0x50
        /*008a*/ 	.short	0x0000


	//----- nvinfo : EIATTR_MAXREG_COUNT
	.align		4
        /*008c*/ 	.byte	0x03, 0x1b
        /*008e*/ 	.short	0x00ff


	//----- nvinfo : EIATTR_NUM_BARRIERS
	.align		4
        /*0090*/ 	.byte	0x02, 0x4c
        /*0092*/ 	.byte	0x01
	.zero		1


	//----- nvinfo : EIATTR_MERCURY_ISA_VERSION
	.align		4
        /*0094*/ 	.byte	0x03, 0x5f
        /*0096*/ 	.short	0x0101


	//----- nvinfo : EIATTR_VRC_CTA_INIT_COUNT
	.align		4
        /*0098*/ 	.byte	0x02, 0x4a
	.zero		1
	.zero		1


	//----- nvinfo : EIATTR_EXIT_INSTR_OFFSETS
	.align		4
        /*009c*/ 	.byte	0x04, 0x1c
        /*009e*/ 	.short	(.L_31 - .L_30)


	//   ....[0]....
.L_30:
        /*00a0*/ 	.word	0x00001620


	//   ....[1]....
        /*00a4*/ 	.word	0x00001670


	//----- nvinfo : EIATTR_CBANK_PARAM_SIZE
	.align		4
.L_31:
        /*00a8*/ 	.byte	0x03, 0x19
        /*00aa*/ 	.short	0x0034


	//----- nvinfo : EIATTR_PARAM_CBANK
	.align		4
        /*00ac*/ 	.byte	0x04, 0x0a
        /*00ae*/ 	.short	(.L_33 - .L_32)
	.align		4
.L_32:
        /*00b0*/ 	.word	index@(.nv.constant0._Z14multiplicationPiS_S_S_S_iii)
        /*00b4*/ 	.short	0x0380
        /*00b6*/ 	.short	0x0034


	//----- nvinfo : EIATTR_SW_WAR
	.align		4
.L_33:
        /*00b8*/ 	.byte	0x04, 0x36
        /*00ba*/ 	.short	(.L_35 - .L_34)
.L_34:
        /*00bc*/ 	.word	0x00000008
.L_35:


//--------------------- .nv.info._Z9transposePiS_ii --------------------------
	.section	.nv.info._Z9transposePiS_ii,"",@"SHT_CUDA_INFO"
	.sectionflags	@""
	.align	4


	//----- nvinfo : EIATTR_CUDA_API_VERSION
	.align		4
        /*0000*/ 	.byte	0x04, 0x37
        /*0002*/ 	.short	(.L_37 - .L_36)
.L_36:
        /*0004*/ 	.word	0x00000082


	//----- nvinfo : EIATTR_KPARAM_INFO
	.align		4
.L_37:
        /*0008*/ 	.byte	0x04, 0x17
        /*000a*/ 	.short	(.L_39 - .L_38)
.L_38:
        /*000c*/ 	.word	0x00000000
        /*0010*/ 	.short	0x0003
        /*0012*/ 	.short	0x0014
        /*0014*/ 	.byte	0x00, 0xf0, 0x11, 0x00


	//----- nvinfo : EIATTR_KPARAM_INFO
	.align		4
.L_39:
        /*0018*/ 	.byte	0x04, 0x17
        /*001a*/ 	.short	(.L_41 - .L_40)
.L_40:
        /*001c*/ 	.word	0x00000000
        /*0020*/ 	.short	0x0002
        /*0022*/ 	.short	0x0010
        /*0024*/ 	.byte	0x00, 0xf0, 0x11, 0x00


	//----- nvinfo : EIATTR_KPARAM_INFO
	.align		4
.L_41:
        /*0028*/ 	.byte	0x04, 0x17
        /*002a*/ 	.short	(.L_43 - .L_42)
.L_42:
        /*002c*/ 	.word	0x00000000
        /*0030*/ 	.short	0x0001
        /*0032*/ 	.short	0x0008
        /*0034*/ 	.byte	0x00, 0xf5, 0x21, 0x00


	//----- nvinfo : EIATTR_KPARAM_INFO
	.align		4
.L_43:
        /*0038*/ 	.byte	0x04, 0x17
        /*003a*/ 	.short	(.L_45 - .L_44)
.L_44:
        /*003c*/ 	.word	0x00000000
        /*0040*/ 	.short	0x0000
        /*0042*/ 	.short	0x0000
        /*0044*/ 	.byte	0x00, 0xf5, 0x21, 0x00


	//----- nvinfo : EIATTR_SPARSE_MMA_MASK
	.align		4
.L_45:
        /*0048*/ 	.byte	0x03, 0x50
        /*004a*/ 	.short	0x0000


	//----- nvinfo : EIATTR_MAXREG_COUNT
	.align		4
        /*004c*/ 	.byte	0x03, 0x1b
        /*004e*/ 	.short	0x00ff


	//----- nvinfo : EIATTR_MERCURY_ISA_VERSION
	.align		4
        /*0050*/ 	.byte	0x03, 0x5f
        /*0052*/ 	.short	0x0101


	//----- nvinfo : EIATTR_VRC_CTA_INIT_COUNT
	.align		4
        /*0054*/ 	.byte	0x02, 0x4a
	.zero		1
	.zero		1


	//----- nvinfo : EIATTR_EXIT_INSTR_OFFSETS
	.align		4
        /*0058*/ 	.byte	0x04, 0x1c
        /*005a*/ 	.short	(.L_47 - .L_46)


	//   ....[0]....
.L_46:
        /*005c*/ 	.word	0x000000c0


	//   ....[1]....
        /*0060*/ 	.word	0x00000160


	//----- nvinfo : EIATTR_CBANK_PARAM_SIZE
	.align		4
.L_47:
        /*0064*/ 	.byte	0x03, 0x19
        /*0066*/ 	.short	0x0018


	//----- nvinfo : EIATTR_PARAM_CBANK
	.align		4
        /*0068*/ 	.byte	0x04, 0x0a
        /*006a*/ 	.short	(.L_49 - .L_48)
	.align		4
.L_48:
        /*006c*/ 	.word	index@(.nv.constant0._Z9transposePiS_ii)
        /*0070*/ 	.short	0x0380
        /*0072*/ 	.short	0x0018


	//----- nvinfo : EIATTR_SW_WAR
	.align		4
.L_49:
        /*0074*/ 	.byte	0x04, 0x36
        /*0076*/ 	.short	(.L_51 - .L_50)
.L_50:
        /*0078*/ 	.word	0x00000008
.L_51:


//--------------------- .nv.callgraph             --------------------------
	.section	.nv.callgraph,"",@"SHT_CUDA_CALLGRAPH"
	.align	4
	.sectionentsize	8
	.align		4
        /*0000*/ 	.word	0x00000000
	.align		4
        /*0004*/ 	.word	0xffffffff
	.align		4
        /*0008*/ 	.word	0x00000000
	.align		4
        /*000c*/ 	.word	0xfffffffe
	.align		4
        /*0010*/ 	.word	0x00000000
	.align		4
        /*0014*/ 	.word	0xfffffffd
	.align		4
        /*0018*/ 	.word	0x00000000
	.align		4
        /*001c*/ 	.word	0xfffffffc


//--------------------- .text._Z14multiplicationPiS_S_S_S_iii --------------------------
	.section	.text._Z14multiplicationPiS_S_S_S_iii,"ax",@progbits
	.align	128
        .global         _Z14multiplicationPiS_S_S_S_iii
        .type           _Z14multiplicationPiS_S_S_S_iii,@function
        .size           _Z14multiplicationPiS_S_S_S_iii,(.L_x_4 - _Z14multiplicationPiS_S_S_S_iii)
        .other          _Z14multiplicationPiS_S_S_S_iii,@"STO_CUDA_ENTRY STV_DEFAULT"
_Z14multiplicationPiS_S_S_S_iii:
.text._Z14multiplicationPiS_S_S_S_iii:
[----:B------:R-:W-:Y:S01]  /*0000*/  LDC R1, c[0x0][0x37c] ;  /* 0x0000df00ff017b82 */ /* 0x000fe20000000800 */
[----:B------:R-:W0:Y:S01]  /*0010*/  S2R R20, SR_TID.Y ;  /* 0x0000000000147919 */ /* 0x000e220000002200 */
[----:B------:R-:W1:Y:S01]  /*0020*/  LDCU UR12, c[0x0][0x3ac] ;  /* 0x00007580ff0c77ac */ /* 0x000e620008000800 */
[----:B------:R-:W-:Y:S01]  /*0030*/  IMAD.MOV.U32 R24, RZ, RZ, RZ ;  /* 0x000000ffff187224 */ /* 0x000fe200078e00ff */
[----:B------:R-:W0:Y:S01]  /*0040*/  S2R R3, SR_CTAID.Y ;  /* 0x0000000000037919 */ /* 0x000e220000002600 */
[----:B------:R-:W2:Y:S01]  /*0050*/  LDCU UR13, c[0x0][0x3b0] ;  /* 0x00007600ff0d77ac */ /* 0x000ea20008000800 */
[----:B------:R-:W3:Y:S01]  /*0060*/  S2R R21, SR_TID.X ;  /* 0x0000000000157919 */ /* 0x000ee20000002100 */
[----:B------:R-:W4:Y:S01]  /*0070*/  LDCU.64 UR10, c[0x0][0x358] ;  /* 0x00006b00ff0a77ac */ /* 0x000f220008000a00 */
[----:B------:R-:W3:Y:S01]  /*0080*/  S2R R2, SR_CTAID.X ;  /* 0x0000000000027919 */ /* 0x000ee20000002500 */
[----:B-1----:R-:W-:Y:S01]  /*0090*/  UISETP.GE.AND UP0, UPT, UR12, -0x1f, UPT ;  /* 0xffffffe10c00788c */ /* 0x002fe2000bf06270 */
[----:B0-----:R-:W-:-:S02]  /*00a0*/  IMAD R22, R3, 0x20, R20 ;  /* 0x0000002003167824 */ /* 0x001fc400078e0214 */
[----:B---3--:R-:W-:-:S06]  /*00b0*/  IMAD R23, R2, 0x20, R21 ;  /* 0x0000002002177824 */ /* 0x008fcc00078e0215 */
[----:B--2-4-:R-:W-:Y:S05]  /*00c0*/  BRA.U !UP0, `(.L_x_0) ;  /* 0x0000001508487547 */ /* 0x014fea000b800000 */
[----:B------:R-:W0:Y:S01]  /*00d0*/  S2UR UR8, SR_CgaCtaId ;  /* 0x00000000000879c3 */ /* 0x000e220000008800 */
[----:B------:R-:W1:Y:S01]  /*00e0*/  LDCU UR7, c[0x0][0x3b0] ;  /* 0x00007600ff0777ac */ /* 0x000e620008000800 */
[--C-:B------:R-:W-:Y:S02]  /*00f0*/  IMAD R6, R20, 0x20, R21.reuse ;  /* 0x0000002014067824 */ /* 0x100fe400078e0215 */
[----:B------:R-:W-:Y:S01]  /*0100*/  IMAD.MOV.U32 R24, RZ, RZ, RZ ;  /* 0x000000ffff187224 */ /* 0x000fe200078e00ff */
[----:B------:R-:W-:Y:S01]  /*0110*/  UMOV UR5, 0x400 ;  /* 0x0000040000057882 */ /* 0x000fe20000000000 */
[----:B------:R-:W-:Y:S02]  /*0120*/  USHF.R.S32.HI UR4, URZ, 0x1f, UR12 ;  /* 0x0000001fff047899 */ /* 0x000fe4000801140c */
[----:B------:R-:W-:Y:S01]  /*0130*/  IMAD R18, R22, UR12, R21 ;  /* 0x0000000c16127c24 */ /* 0x000fe2000f8e0215 */
[----:B------:R-:W2:Y:S01]  /*0140*/  LDC R0, c[0x0][0x3b0] ;  /* 0x0000ec00ff007b82 */ /* 0x000ea20000000800 */
[----:B------:R-:W-:-:S02]  /*0150*/  UIADD3 UR6, UPT, UPT, UR5, 0x2000, URZ ;  /* 0x0000200005067890 */ /* 0x000fc4000fffe0ff */
[----:B------:R-:W-:Y:S01]  /*0160*/  ULEA.HI UR4, UR4, UR12, URZ, 0x5 ;  /* 0x0000000c04047291 */ /* 0x000fe2000f8f28ff */
[----:B------:R-:W3:Y:S03]  /*0170*/  LDCU.64 UR14, c[0x0][0x3a8] ;  /* 0x00007500ff0e77ac */ /* 0x000ee60008000a00 */
[----:B------:R-:W-:Y:S01]  /*0180*/  USHF.R.S32.HI UR4, URZ, 0x5, UR4 ;  /* 0x00000005ff047899 */ /* 0x000fe20008011404 */
[----:B-1----:R-:W-:Y:S01]  /*0190*/  IMAD R19, R20, UR7, R21 ;  /* 0x0000000714137c24 */ /* 0x002fe2000f8e0215 */
[----:B------:R-:W-:Y:S02]  /*01a0*/  UIADD3 UR7, UPT, UPT, UR5, 0x1000, URZ ;  /* 0x0000100005077890 */ /* 0x000fe4000fffe0ff */
[----:B------:R-:W-:Y:S01]  /*01b0*/  UIADD3 UR4, UPT, UPT, -UR4, URZ, URZ ;  /* 0x000000ff04047290 */ /* 0x000fe2000fffe1ff */
[----:B------:R-:W-:Y:S01]  /*01c0*/  IMAD R19, R2, 0x20, R19 ;  /* 0x0000002002137824 */ /* 0x000fe200078e0213 */
[----:B0-----:R-:W-:-:S02]  /*01d0*/  ULEA UR9, UR8, UR5, 0x18 ;  /* 0x0000000508097291 */ /* 0x001fc4000f8ec0ff */
[----:B------:R-:W-:Y:S02]  /*01e0*/  UIADD3 UR5, UPT, UPT, UR5, 0x3000, URZ ;  /* 0x0000300005057890 */ /* 0x000fe4000fffe0ff */
[----:B------:R-:W-:Y:S02]  /*01f0*/  ULEA UR6, UR8, UR6, 0x18 ;  /* 0x0000000608067291 */ /* 0x000fe4000f8ec0ff */
[----:B------:R-:W-:Y:S01]  /*0200*/  ULEA UR7, UR8, UR7, 0x18 ;  /* 0x0000000708077291 */ /* 0x000fe2000f8ec0ff */
[----:B------:R-:W-:Y:S01]  /*0210*/  LEA R17, R6, UR9, 0x2 ;  /* 0x0000000906117c11 */ /* 0x000fe2000f8e10ff */
[----:B------:R-:W-:Y:S01]  /*0220*/  ULEA UR5, UR8, UR5, 0x18 ;  /* 0x0000000508057291 */ /* 0x000fe2000f8ec0ff */
[----:B------:R-:W-:Y:S02]  /*0230*/  LEA R3, R20, UR9, 0x7 ;  /* 0x0000000914037c11 */ /* 0x000fe4000f8e38ff */
[C---:B------:R-:W-:Y:S02]  /*0240*/  LEA R16, R6.reuse, UR6, 0x2 ;  /* 0x0000000606107c11 */ /* 0x040fe4000f8e10ff */
[----:B------:R-:W-:-:S02]  /*0250*/  LEA R7, R6, UR7, 0x2 ;  /* 0x0000000706077c11 */ /* 0x000fc4000f8e10ff */
[----:B------:R-:W-:Y:S02]  /*0260*/  LEA R6, R6, UR5, 0x2 ;  /* 0x0000000506067c11 */ /* 0x000fe4000f8e10ff */
[----:B------:R-:W-:Y:S02]  /*0270*/  LEA R5, R20, UR6, 0x7 ;  /* 0x0000000614057c11 */ /* 0x000fe4000f8e38ff */
[C---:B------:R-:W-:Y:S02]  /*0280*/  LEA R4, R21.reuse, UR7, 0x2 ;  /* 0x0000000715047c11 */ /* 0x040fe4000f8e10ff */
[----:B---3--:R-:W-:-:S07]  /*0290*/  LEA R2, R21, UR5, 0x2 ;  /* 0x0000000515027c11 */ /* 0x008fce000f8e10ff */
.L_x_1:
[----:B------:R-:W-:Y:S02]  /*02a0*/  ISETP.GE.AND P1, PT, R21, UR15, PT ;  /* 0x0000000f15007c0c */ /* 0x000fe4000bf26270 */
[----:B------:R-:W-:Y:S02]  /*02b0*/  ISETP.GE.AND P0, PT, R20, UR15, PT ;  /* 0x0000000f14007c0c */ /* 0x000fe4000bf06270 */
[----:B------:R-:W-:Y:S02]  /*02c0*/  ISETP.GE.OR P1, PT, R22, UR14, P1 ;  /* 0x0000000e16007c0c */ /* 0x000fe40008f26670 */
[----:B--2---:R-:W-:-:S11]  /*02d0*/  ISETP.GE.OR P0, PT, R23, R0, P0 ;  /* 0x000000001700720c */ /* 0x004fd60000706670 */
[----:B0-----:R-:W0:Y:S08]  /*02e0*/  @!P1 LDC.64 R14, c[0x0][0x380] ;  /* 0x0000e000ff0e9b82 */ /* 0x001e300000000a00 */
[----:B-1----:R-:W1:Y:S08]  /*02f0*/  @!P1 LDC.64 R12, c[0x0][0x390] ;  /* 0x0000e400ff0c9b82 */ /* 0x002e700000000a00 */
[----:B------:R-:W2:Y:S08]  /*0300*/  @!P0 LDC.64 R10, c[0x0][0x388] ;  /* 0x0000e200ff0a8b82 */ /* 0x000eb00000000a00 */
[----:B------:R-:W3:Y:S01]  /*0310*/  @!P0 LDC.64 R8, c[0x0][0x398] ;  /* 0x0000e600ff088b82 */ /* 0x000ee20000000a00 */
[----:B0-----:R-:W-:-:S06]  /*0320*/  @!P1 IMAD.WIDE R14, R18, 0x4, R14 ;  /* 0x00000004120e9825 */ /* 0x001fcc00078e020e */
[----:B------:R-:W4:Y:S01]  /*0330*/  @!P1 LDG.E R14, desc[UR10][R14.64] ;  /* 0x0000000a0e0e9981 */ /* 0x000f22000c1e1900 */
[----:B-1----:R-:W-:-:S06]  /*0340*/  @!P1 IMAD.WIDE R12, R18, 0x4, R12 ;  /* 0x00000004120c9825 */ /* 0x002fcc00078e020c */
[----:B------:R-:W5:Y:S01]  /*0350*/  @!P1 LDG.E R12, desc[UR10][R12.64] ;  /* 0x0000000a0c0c9981 */ /* 0x000f62000c1e1900 */
[----:B--2---:R-:W-:-:S06]  /*0360*/  @!P0 IMAD.WIDE R10, R19, 0x4, R10 ;  /* 0x00000004130a8825 */ /* 0x004fcc00078e020a */
[----:B------:R0:W2:Y:S01]  /*0370*/  @!P0 LDG.E R10, desc[UR10][R10.64] ;  /* 0x0000000a0a0a8981 */ /* 0x0000a2000c1e1900 */
[----:B---3--:R-:W-:-:S06]  /*0380*/  @!P0 IMAD.WIDE R8, R19, 0x4, R8 ;  /* 0x0000000413088825 */ /* 0x008fcc00078e0208 */
[----:B------:R-:W3:Y:S01]  /*0390*/  @!P0 LDG.E R8, desc[UR10][R8.64] ;  /* 0x0000000a08088981 */ /* 0x000ee2000c1e1900 */
[----:B0-----:R-:W-:Y:S02]  /*03a0*/  I2FP.F32.S32 R11, R24 ;  /* 0x00000018000b7245 */ /* 0x001fe40000201400 */
[----:B----4-:R-:W-:Y:S02]  /*03b0*/  @!P1 I2FP.F32.S32 R26, R14 ;  /* 0x0000000e001a9245 */ /* 0x010fe40000201400 */
[----:B-----5:R-:W-:Y:S02]  /*03c0*/  @!P1 I2FP.F32.S32 R25, R12 ;  /* 0x0000000c00199245 */ /* 0x020fe40000201400 */
[----:B------:R-:W-:Y:S01]  /*03d0*/  @P1 MOV R25, RZ ;  /* 0x000000ff00191202 */ /* 0x000fe20000000f00 */
[----:B------:R-:W-:Y:S01]  /*03e0*/  @!P1 STS [R17], R26 ;  /* 0x0000001a11009388 */ /* 0x000fe20000000800 */
[----:B--2---:R-:W-:-:S03]  /*03f0*/  @!P0 I2FP.F32.S32 R28, R10 ;  /* 0x0000000a001c8245 */ /* 0x004fc60000201400 */
[----:B------:R-:W-:Y:S04]  /*0400*/  @P1 STS [R17], RZ ;  /* 0x000000ff11001388 */ /* 0x000fe80000000800 */
[----:B------:R-:W-:Y:S01]  /*0410*/  STS [R16], R25 ;  /* 0x0000001910007388 */ /* 0x000fe20000000800 */
[----:B---3--:R-:W-:Y:S01]  /*0420*/  @!P0 I2FP.F32.S32 R27, R8 ;  /* 0x00000008001b8245 */ /* 0x008fe20000201400 */
[----:B------:R-:W-:Y:S02]  /*0430*/  @P0 IMAD.MOV.U32 R27, RZ, RZ, RZ ;  /* 0x000000ffff1b0224 */ /* 0x000fe400078e00ff */
[----:B------:R-:W-:Y:S04]  /*0440*/  @!P0 STS [R7], R28 ;  /* 0x0000001c07008388 */ /* 0x000fe80000000800 */
[----:B------:R-:W-:Y:S04]  /*0450*/  @P0 STS [R7], RZ ;  /* 0x000000ff07000388 */ /* 0x000fe80000000800 */
[----:B------:R-:W-:Y:S01]  /*0460*/  STS [R6], R27 ;  /* 0x0000001b06007388 */ /* 0x000fe20000000800 */
[----:B------:R-:W-:Y:S06]  /*0470*/  BAR.SYNC.DEFER_BLOCKING 0x0 ;  /* 0x0000000000007b1d */ /* 0x000fec0000010000 */
[----:B------:R-:W-:Y:S04]  /*0480*/  LDS R9, [R4] ;  /* 0x0000000004097984 */ /* 0x000fe80000000800 */
[----:B------:R-:W0:Y:S04]  /*0490*/  LDS.128 R12, [R3] ;  /* 0x00000000030c7984 */ /* 0x000e280000000c00 */
[----:B------:R-:W1:Y:S04]  /*04a0*/  LDS R8, [R4+0x80] ;  /* 0x0000800004087984 */ /* 0x000e680000000800 */
[----:B------:R-:W-:Y:S04]  /*04b0*/  LDS R24, [R4+0x180] ;  /* 0x0001800004187984 */ /* 0x000fe80000000800 */
[----:B------:R-:W-:Y:S01]  /*04c0*/  LDS R27, [R4+0x200] ;  /* 0x00020000041b7984 */ /* 0x000fe20000000800 */
[----:B0-----:R-:W-:-:S03]  /*04d0*/  FFMA R12, R12, R9, R11 ;  /* 0x000000090c0c7223 */ /* 0x001fc6000000000b */
[----:B------:R-:W0:Y:S03]  /*04e0*/  LDS R11, [R4+0x100] ;  /* 0x00010000040b7984 */ /* 0x000e260000000800 */
[----:B------:R-:W2:Y:S02]  /*04f0*/  F2I.TRUNC.NTZ R12, R12 ;  /* 0x0000000c000c7305 */ /* 0x000ea4000020f100 */
[----:B--2---:R-:W-:Y:S02]  /*0500*/  I2FP.F32.S32 R9, R12 ;  /* 0x0000000c00097245 */ /* 0x004fe40000201400 */
[----:B------:R-:W-:Y:S03]  /*0510*/  LDS R12, [R4+0x280] ;  /* 0x00028000040c7984 */ /* 0x000fe60000000800 */
[----:B-1----:R-:W-:-:S06]  /*0520*/  FFMA R13, R8, R13, R9 ;  /* 0x0000000d080d7223 */ /* 0x002fcc0000000009 */
[----:B------:R-:W1:Y:S02]  /*0530*/  F2I.TRUNC.NTZ R13, R13 ;  /* 0x0000000d000d7305 */ /* 0x000e64000020f100 */
[----:B-1----:R-:W-:-:S05]  /*0540*/  I2FP.F32.S32 R8, R13 ;  /* 0x0000000d00087245 */ /* 0x002fca0000201400 */
[----:B0-----:R-:W-:Y:S02]  /*0550*/  FFMA R14, R11, R14, R8 ;  /* 0x0000000e0b0e7223 */ /* 0x001fe40000000008 */
[----:B------:R-:W0:Y:S04]  /*0560*/  LDS.128 R8, [R3+0x10] ;  /* 0x0000100003087984 */ /* 0x000e280000000c00 */
[----:B------:R-:W1:Y:S02]  /*0570*/  F2I.TRUNC.NTZ R14, R14 ;  /* 0x0000000e000e7305 */ /* 0x000e64000020f100 */
[----:B-1----:R-:W-:-:S05]  /*0580*/  I2FP.F32.S32 R25, R14 ;  /* 0x0000000e00197245 */ /* 0x002fca0000201400 */
[----:B------:R-:W-:Y:S02]  /*0590*/  FFMA R15, R24, R15, R25 ;  /* 0x0000000f180f7223 */ /* 0x000fe40000000019 */
[----:B------:R-:W1:Y:S04]  /*05a0*/  LDS R25, [R4+0x300] ;  /* 0x0003000004197984 */ /* 0x000e680000000800 */
[----:B------:R-:W2:Y:S01]  /*05b0*/  F2I.TRUNC.NTZ R15, R15 ;  /* 0x0000000f000f7305 */ /* 0x000ea2000020f100 */
[----:B------:R-:W3:Y:S01]  /*05c0*/  LDS R24, [R4+0x380] ;  /* 0x0003800004187984 */ /* 0x000ee20000000800 */
[----:B--2---:R-:W-:-:S05]  /*05d0*/  I2FP.F32.S32 R13, R15 ;  /* 0x0000000f000d7245 */ /* 0x004fca0000201400 */
[----:B0-----:R-:W-:Y:S02]  /*05e0*/  FFMA R8, R8, R27, R13 ;  /* 0x0000001b08087223 */ /* 0x001fe4000000000d */
[----:B------:R-:W-:Y:S04]  /*05f0*/  LDS R27, [R4+0x400] ;  /* 0x00040000041b7984 */ /* 0x000fe80000000800 */
[----:B------:R-:W0:Y:S02]  /*0600*/  F2I.TRUNC.NTZ R8, R8 ;  /* 0x0000000800087305 */ /* 0x000e24000020f100 */
[----:B0-----:R-:W-:Y:S02]  /*0610*/  I2FP.F32.S32 R13, R8 ;  /* 0x00000008000d7245 */ /* 0x001fe40000201400 */
[----:B------:R-:W-:Y:S03]  /*0620*/  LDS R8, [R4+0x480] ;  /* 0x0004800004087984 */ /* 0x000fe60000000800 */
[----:B------:R-:W-:-:S06]  /*0630*/  FFMA R9, R12, R9, R13 ;  /* 0x000000090c097223 */ /* 0x000fcc000000000d */
[----:B------:R-:W0:Y:S02]  /*0640*/  F2I.TRUNC.NTZ R9, R9 ;  /* 0x0000000900097305 */ /* 0x000e24000020f100 */
[----:B0-----:R-:W-:-:S05]  /*0650*/  I2FP.F32.S32 R12, R9 ;  /* 0x00000009000c7245 */ /* 0x001fca0000201400 */
[----:B-1----:R-:W-:Y:S02]  /*0660*/  FFMA R10, R25, R10, R12 ;  /* 0x0000000a190a7223 */ /* 0x002fe4000000000c */
[----:B------:R-:W0:Y:S04]  /*0670*/  LDS.128 R12, [R3+0x20] ;  /* 0x00002000030c7984 */ /* 0x000e280000000c00 */
[----:B------:R-:W1:Y:S02]  /*0680*/  F2I.TRUNC.NTZ R10, R10 ;  /* 0x0000000a000a7305 */ /* 0x000e64000020f100 */
[----:B-1----:R-:W-:-:S05]  /*0690*/  I2FP.F32.S32 R25, R10 ;  /* 0x0000000a00197245 */ /* 0x002fca0000201400 */
[----:B---3--:R-:W-:Y:S02]  /*06a0*/  FFMA R11, R24, R11, R25 ;  /* 0x0000000b180b7223 */ /* 0x008fe40000000019 */
        /* <DEDUP_REMOVED lines=90> */
[----:B------:R-:W-:Y:S04]  /*0c50*/  LDS R27, [R2] ;  /* 0x00000000021b7984 */ /* 0x000fe80000000800 */
[----:B------:R-:W0:Y:S02]  /*0c60*/  F2I.TRUNC.NTZ R8, R8 ;  /* 0x0000000800087305 */ /* 0x000e24000020f100 */
[----:B0-----:R-:W-:Y:S02]  /*0c70*/  I2FP.F32.S32 R13, R8 ;  /* 0x00000008000d7245 */ /* 0x001fe40000201400 */
[----:B------:R-:W-:Y:S03]  /*0c80*/  LDS R8, [R2+0x80] ;  /* 0x0000800002087984 */ /* 0x000fe60000000800 */
[----:B------:R-:W-:-:S06]  /*0c90*/  FFMA R9, R12, R9, R13 ;  /* 0x000000090c097223 */ /* 0x000fcc000000000d */
[----:B------:R-:W0:Y:S02]  /*0ca0*/  F2I.TRUNC.NTZ R9, R9 ;  /* 0x0000000900097305 */ /* 0x000e24000020f100 */
[----:B0-----:R-:W-:-:S05]  /*0cb0*/  I2FP.F32.S32 R12, R9 ;  /* 0x00000009000c7245 */ /* 0x001fca0000201400 */
[----:B-1----:R-:W-:Y:S02]  /*0cc0*/  FFMA R10, R25, R10, R12 ;  /* 0x0000000a190a7223 */ /* 0x002fe4000000000c */
[----:B------:R-:W0:Y:S04]  /*0cd0*/  LDS.128 R12, [R5] ;  /* 0x00000000050c7984 */ /* 0x000e280000000c00 */
        /* <DEDUP_REMOVED lines=120> */
[----:B-1----:R-:W-:Y:S02]  /*1460*/  I2FP.F32.S32 R25, R14 ;  /* 0x0000000e00197245 */ /* 0x002fe40000201400 */
[----:B------:R-:W-:Y:S03]  /*1470*/  LDS R14, [R2+0xf80] ;  /* 0x000f8000020e7984 */ /* 0x000fe60000000800 */
[----:B---3--:R-:W-:-:S02]  /*1480*/  FFMA R15, R24, R15, R25 ;  /* 0x0000000f180f7223 */ /* 0x008fc40000000019 */
[----:B------:R-:W1:Y:S04]  /*1490*/  LDS R25, [R2+0xf00] ;  /* 0x000f000002197984 */ /* 0x000e680000000800 */
[----:B------:R-:W2:Y:S02]  /*14a0*/  F2I.TRUNC.NTZ R15, R15 ;  /* 0x0000000f000f7305 */ /* 0x000ea4000020f100 */
[----:B--2---:R-:W-:-:S05]  /*14b0*/  I2FP.F32.S32 R13, R15 ;  /* 0x0000000f000d7245 */ /* 0x004fca0000201400 */
[----:B0-----:R-:W-:-:S06]  /*14c0*/  FFMA R8, R8, R27, R13 ;  /* 0x0000001b08087223 */ /* 0x001fcc000000000d */
[----:B------:R-:W0:Y:S02]  /*14d0*/  F2I.TRUNC.NTZ R8, R8 ;  /* 0x0000000800087305 */ /* 0x000e24000020f100 */
[----:B0-----:R-:W-:-:S05]  /*14e0*/  I2FP.F32.S32 R13, R8 ;  /* 0x00000008000d7245 */ /* 0x001fca0000201400 */
[----:B------:R-:W-:-:S06]  /*14f0*/  FFMA R9, R12, R9, R13 ;  /* 0x000000090c097223 */ /* 0x000fcc000000000d */
[----:B------:R-:W0:Y:S02]  /*1500*/  F2I.TRUNC.NTZ R9, R9 ;  /* 0x0000000900097305 */ /* 0x000e24000020f100 */
[----:B0-----:R-:W-:-:S05]  /*1510*/  I2FP.F32.S32 R12, R9 ;  /* 0x00000009000c7245 */ /* 0x001fca0000201400 */
[----:B-1----:R-:W-:-:S06]  /*1520*/  FFMA R10, R25, R10, R12 ;  /* 0x0000000a190a7223 */ /* 0x002fcc000000000c */
[----:B------:R-:W0:Y:S01]  /*1530*/  F2I.TRUNC.NTZ R10, R10 ;  /* 0x0000000a000a7305 */ /* 0x000e22000020f100 */
[----:B------:R-:W-:-:S04]  /*1540*/  UIADD3 UR4, UPT, UPT, UR4, 0x1, URZ ;  /* 0x0000000104047890 */ /* 0x000fc8000fffe0ff */
[----:B------:R-:W-:Y:S01]  /*1550*/  UISETP.NE.AND UP0, UPT, UR4, 0x1, UPT ;  /* 0x000000010400788c */ /* 0x000fe2000bf05270 */
[----:B0-----:R-:W-:-:S05]  /*1560*/  I2FP.F32.S32 R13, R10 ;  /* 0x0000000a000d7245 */ /* 0x001fca0000201400 */
[----:B------:R-:W-:-:S04]  /*1570*/  FFMA R11, R14, R11, R13 ;  /* 0x0000000b0e0b7223 */ /* 0x000fc8000000000d */
[----:B------:R0:W1:Y:S01]  /*1580*/  F2I.TRUNC.NTZ R24, R11 ;  /* 0x0000000b00187305 */ /* 0x000062000020f100 */
[----:B------:R-:W-:Y:S01]  /*1590*/  VIADD R20, R20, 0x20 ;  /* 0x0000002014147836 */ /* 0x000fe20000000000 */
[----:B------:R-:W-:Y:S01]  /*15a0*/  IADD3 R18, PT, PT, R18, 0x20, RZ ;  /* 0x0000002012127810 */ /* 0x000fe20007ffe0ff */
[----:B------:R-:W-:Y:S02]  /*15b0*/  VIADD R21, R21, 0x20 ;  /* 0x0000002015157836 */ /* 0x000fe40000000000 */
[----:B------:R-:W-:Y:S01]  /*15c0*/  IMAD R19, R0, 0x20, R19 ;  /* 0x0000002000137824 */ /* 0x000fe200078e0213 */
[----:B------:R-:W-:Y:S06]  /*15d0*/  BAR.SYNC.DEFER_BLOCKING 0x0 ;  /* 0x0000000000007b1d */ /* 0x000fec0000010000 */
[----:B------:R-:W-:Y:S05]  /*15e0*/  BRA.U UP0, `(.L_x_1) ;  /* 0xffffffed002c7547 */ /* 0x000fea000b83ffff */
.L_x_0:
[----:B------:R-:W2:Y:S01]  /*15f0*/  LDCU UR4, c[0x0][0x3a8] ;  /* 0x00007500ff0477ac */ /* 0x000ea20008000800 */
[----:B------:R-:W-:-:S04]  /*1600*/  ISETP.GE.AND P0, PT, R23, UR13, PT ;  /* 0x0000000d17007c0c */ /* 0x000fc8000bf06270 */
[----:B--2---:R-:W-:-:S13]  /*1610*/  ISETP.GE.OR P0, PT, R22, UR4, P0 ;  /* 0x0000000416007c0c */ /* 0x004fda0008706670 */
[----:B------:R-:W-:Y:S05]  /*1620*/  @P0 EXIT ;  /* 0x000000000000094d */ /* 0x000fea0003800000 */
[----:B------:R-:W2:Y:S01]  /*1630*/  LDC.64 R2, c[0x0][0x3a0] ;  /* 0x0000e800ff027b82 */ /* 0x000ea20000000a00 */
[----:B------:R-:W-:-:S04]  /*1640*/  IMAD R23, R22, UR13, R23 ;  /* 0x0000000d16177c24 */ /* 0x000fc8000f8e0217 */
[----:B--2---:R-:W-:-:S05]  /*1650*/  IMAD.WIDE R2, R23, 0x4, R2 ;  /* 0x0000000417027825 */ /* 0x004fca00078e0202 */
[----:B-1----:R-:W-:Y:S01]  /*1660*/  STG.E desc[UR10][R2.64], R24 ;  /* 0x0000001802007986 */ /* 0x002fe2000c10190a */
[----:B------:R-:W-:Y:S05]  /*1670*/  EXIT ;  /* 0x000000000000794d */ /* 0x000fea0003800000 */
.L_x_2:
[----:B------:R-:W-:-:S00]  /*1680*/  BRA `(.L_x_2) ;  /* 0xfffffffc00fc7947 */ /* 0x000fc0000383ffff */
[----:B------:R-:W-:-:S00]  /*1690*/  NOP ;  /* 0x0000000000007918 */ /* 0x000fc00000000000 */
        /* <DEDUP_REMOVED lines=14> */
.L_x_4:


//--------------------- .text._Z9transposePiS_ii  --------------------------
	.section	.text._Z9transposePiS_ii,"ax",@progbits
	.align	128
        .global         _Z9transposePiS_ii
        .type           _Z9transposePiS_ii,@function
        .size           _Z9transposePiS_ii,(.L_x_5 - _Z9transposePiS_ii)
        .other          _Z9transposePiS_ii,@"STO_CUDA_ENTRY STV_DEFAULT"
_Z9transposePiS_ii:
.text._Z9transposePiS_ii:
[----:B------:R-:W-:Y:S01]  /*0000*/  LDC R1, c[0x0][0x37c] ;  /* 0x0000df00ff017b82 */ /* 0x000fe20000000800 */
[----:B------:R-:W0:Y:S07]  /*0010*/  S2R R2, SR_TID.Y ;  /* 0x0000000000027919 */ /* 0x000e2e0000002200 */
[----:B------:R-:W1:Y:S01]  /*0020*/  LDC R0, c[0x0][0x360] ;  /* 0x0000d800ff007b82 */ /* 0x000e620000000800 */
[----:B------:R-:W2:Y:S01]  /*0030*/  LDCU.64 UR6, c[0x0][0x390] ;  /* 0x00007200ff0677ac */ /* 0x000ea20008000a00 */
[----:B------:R-:W1:Y:S06]  /*0040*/  S2R R3, SR_TID.X ;  /* 0x0000000000037919 */ /* 0x000e6c0000002100 */
[----:B------:R-:W0:Y:S08]  /*0050*/  S2UR UR5, SR_CTAID.Y ;  /* 0x00000000000579c3 */ /* 0x000e300000002600 */
[----:B------:R-:W0:Y:S08]  /*0060*/  LDC R7, c[0x0][0x364] ;  /* 0x0000d900ff077b82 */ /* 0x000e300000000800 */
[----:B------:R-:W1:Y:S01]  /*0070*/  S2UR UR4, SR_CTAID.X ;  /* 0x00000000000479c3 */ /* 0x000e620000002500 */
[----:B0-----:R-:W-:-:S05]  /*0080*/  IMAD R7, R7, UR5, R2 ;  /* 0x0000000507077c24 */ /* 0x001fca000f8e0202 */
[----:B--2---:R-:W-:Y:S01]  /*0090*/  ISETP.GE.AND P0, PT, R7, UR7, PT ;  /* 0x0000000707007c0c */ /* 0x004fe2000bf06270 */
[----:B-1----:R-:W-:-:S05]  /*00a0*/  IMAD R0, R0, UR4, R3 ;  /* 0x0000000400007c24 */ /* 0x002fca000f8e0203 */
[----:B------:R-:W-:-:S13]  /*00b0*/  ISETP.GE.OR P0, PT, R0, UR6, P0 ;  /* 0x0000000600007c0c */ /* 0x000fda0008706670 */
[----:B------:R-:W-:Y:S05]  /*00c0*/  @P0 EXIT ;  /* 0x000000000000094d */ /* 0x000fea0003800000 */
[----:B------:R-:W0:Y:S01]  /*00d0*/  LDC.64 R2, c[0x0][0x380] ;  /* 0x0000e000ff027b82 */ /* 0x000e220000000a00 */
[----:B------:R-:W1:Y:S01]  /*00e0*/  LDCU.64 UR4, c[0x0][0x358] ;  /* 0x00006b00ff0477ac */ /* 0x000e620008000a00 */
[----:B------:R-:W-:-:S04]  /*00f0*/  IMAD R5, R0, UR7, R7 ;  /* 0x0000000700057c24 */ /* 0x000fc8000f8e0207 */
[----:B0-----:R-:W-:Y:S02]  /*0100*/  IMAD.WIDE R2, R5, 0x4, R2 ;  /* 0x0000000405027825 */ /* 0x001fe400078e0202 */
[----:B------:R-:W0:Y:S04]  /*0110*/  LDC.64 R4, c[0x0][0x388] ;  /* 0x0000e200ff047b82 */ /* 0x000e280000000a00 */
[----:B-1----:R-:W2:Y:S01]  /*0120*/  LDG.E R3, desc[UR4][R2.64] ;  /* 0x0000000402037981 */ /* 0x002ea2000c1e1900 */
[----:B------:R-:W-:-:S04]  /*0130*/  IMAD R7, R7, UR6, R0 ;  /* 0x0000000607077c24 */ /* 0x000fc8000f8e0200 */
[----:B0-----:R-:W-:-:S05]  /*0140*/  IMAD.WIDE R4, R7, 0x4, R4 ;  /* 0x0000000407047825 */ /* 0x001fca00078e0204 */
[----:B--2---:R-:W-:Y:S01]  /*0150*/  STG.E desc[UR4][R4.64], R3 ;  /* 0x0000000304007986 */ /* 0x004fe2000c101904 */
[----:B------:R-:W-:Y:S05]  /*0160*/  EXIT ;  /* 0x000000000000794d */ /* 0x000fea0003800000 */
.L_x_3:
        /* <DEDUP_REMOVED lines=9> */
.L_x_5:


//--------------------- .nv.shared._Z14multiplicationPiS_S_S_S_iii --------------------------
	.section	.nv.shared._Z14multiplicationPiS_S_S_S_iii,"aw",@nobits
	.sectionflags	@""
	.align	4
.nv.shared._Z14multiplicationPiS_S_S_S_iii:
	.zero		17408


//--------------------- .nv.shared.reserved.0     --------------------------
	.section	.nv.shared.reserved.0,"aw",@nobits
	.weak		__nv_reservedSMEM_offset_0_alias
	.size		__nv_reservedSMEM_offset_0_alias, 0, 64
	.other		__nv_reservedSMEM_offset_0_alias,@"STO_CUDA_RESERVED_SHARED STV_DEFAULT"
__nv_reservedSMEM_offset_0_alias:
	.zero		0
	.zero		64


//--------------------- .nv.constant0._Z14multiplicationPiS_S_S_S_iii --------------------------
	.section	.nv.constant0._Z14multiplicationPiS_S_S_S_iii,"a",@progbits
	.sectionflags	@""
	.align	4
.nv.constant0._Z14multiplicationPiS_S_S_S_iii:
	.zero		948


//--------------------- .nv.constant0._Z9transposePiS_ii --------------------------
	.section	.nv.constant0._Z9transposePiS_ii,"a",@progbits
	.sectionflags	@""
	.align	4
.nv.constant0._Z9transposePiS_ii:
	.zero		920


//--------------------- SYMBOLS --------------------------

	.type		.nv.reservedSmem.offset0,@object
	.size		.nv.reservedSmem.offset0,0x4
	.type		.nv.reservedSmem.cap,@object
	.size		.nv.reservedSmem.cap,0x4
